//
// Generated by NVIDIA NVVM Compiler
//
// Compiler Build ID: CL-36424714
// Cuda compilation tools, release 13.0, V13.0.88
// Based on NVVM 20.0.0
//

.version 9.0
.target sm_100
.address_size 64

	// .globl	_Z4convPhPiPf
// _ZZ4convPhPiPfE3ker has been demoted
// _ZZ4convPhPiPfE4tile has been demoted

.visible .entry _Z4convPhPiPf(
	.param .u64 .ptr .align 1 _Z4convPhPiPf_param_0,
	.param .u64 .ptr .align 1 _Z4convPhPiPf_param_1,
	.param .u64 .ptr .align 1 _Z4convPhPiPf_param_2
)
{
	.local .align 4 .b8 	__local_depot0[12];
	.reg .b64 	%SP;
	.reg .b64 	%SPL;
	.reg .pred 	%p<44>;
	.reg .b16 	%rs<57>;
	.reg .b32 	%r<114>;
	.reg .b32 	%f<127>;
	.reg .b64 	%rd<99>;
	// demoted variable
	.shared .align 4 .b8 _ZZ4convPhPiPfE3ker[800];
	// demoted variable
	.shared .align 1 .b8 _ZZ4convPhPiPfE4tile[1024];
	mov.u64 	%SPL, __local_depot0;
	ld.param.u64 	%rd7, [_Z4convPhPiPf_param_0];
	ld.param.u64 	%rd5, [_Z4convPhPiPf_param_1];
	ld.param.u64 	%rd6, [_Z4convPhPiPf_param_2];
	cvta.to.global.u64 	%rd1, %rd7;
	add.u64 	%rd2, %SPL, 0;
	mov.u32 	%r17, %ntid.x;
	mov.u32 	%r18, %ctaid.x;
	mov.u32 	%r1, %tid.x;
	mad.lo.s32 	%r2, %r17, %r18, %r1;
	mov.u32 	%r19, %ntid.y;
	mov.u32 	%r20, %ctaid.y;
	mov.u32 	%r21, %tid.y;
	mad.lo.s32 	%r4, %r19, %r20, %r21;
	mov.u32 	%r5, %ctaid.z;
	max.u32 	%r22, %r1, %r21;
	setp.gt.u32 	%p3, %r22, 4;
	@%p3 bra 	$L__BB0_2;
	shl.b32 	%r23, %r1, 3;
	cvta.to.global.u64 	%rd9, %rd5;
	mad.lo.s32 	%r24, %r21, 40, %r23;
	mad.lo.s32 	%r25, %r5, 200, %r24;
	mul.wide.u32 	%rd10, %r25, 4;
	add.s64 	%rd11, %rd9, %rd10;
	ld.global.u32 	%r26, [%rd11];
	shl.b32 	%r27, %r24, 2;
	mov.u32 	%r28, _ZZ4convPhPiPfE3ker;
	add.s32 	%r29, %r28, %r27;
	st.shared.u32 	[%r29], %r26;
	ld.global.u32 	%r30, [%rd11+4];
	st.shared.u32 	[%r29+4], %r30;
	ld.global.u32 	%r31, [%rd11+8];
	st.shared.u32 	[%r29+8], %r31;
	ld.global.u32 	%r32, [%rd11+12];
	st.shared.u32 	[%r29+12], %r32;
	ld.global.u32 	%r33, [%rd11+16];
	st.shared.u32 	[%r29+16], %r33;
	ld.global.u32 	%r34, [%rd11+20];
	st.shared.u32 	[%r29+20], %r34;
	ld.global.u32 	%r35, [%rd11+24];
	st.shared.u32 	[%r29+24], %r35;
	ld.global.u32 	%r36, [%rd11+28];
	st.shared.u32 	[%r29+28], %r36;
$L__BB0_2:
	shl.b32 	%r6, %r4, 8;
	shl.b32 	%r7, %r2, 2;
	add.s32 	%r37, %r6, %r7;
	shl.b32 	%r38, %r21, 6;
	shl.b32 	%r40, %r1, 2;
	add.s32 	%r8, %r38, %r40;
	setp.lt.s32 	%p4, %r2, 52;
	setp.lt.u32 	%p5, %r1, 4;
	and.pred  	%p1, %p4, %p5;
	setp.lt.u32 	%p6, %r4, 52;
	setp.lt.u32 	%p7, %r21, 4;
	and.pred  	%p2, %p6, %p7;
	cvt.s64.s32 	%rd12, %r37;
	add.s64 	%rd3, %rd1, %rd12;
	ld.global.u8 	%rs1, [%rd3];
	mov.u32 	%r41, _ZZ4convPhPiPfE4tile;
	add.s32 	%r9, %r41, %r8;
	st.shared.u8 	[%r9], %rs1;
	not.pred 	%p8, %p1;
	@%p8 bra 	$L__BB0_4;
	ld.global.u8 	%rs2, [%rd3+48];
	st.shared.u8 	[%r9+48], %rs2;
$L__BB0_4:
	add.s32 	%r42, %r7, 48;
	cvt.s64.s32 	%rd13, %r42;
	cvt.u64.u32 	%rd14, %r6;
	add.s64 	%rd15, %rd14, %rd13;
	add.s64 	%rd4, %rd1, %rd15;
	not.pred 	%p9, %p2;
	@%p9 bra 	$L__BB0_7;
	ld.global.u8 	%rs3, [%rd3+3072];
	st.shared.u8 	[%r9+768], %rs3;
	@%p8 bra 	$L__BB0_7;
	ld.global.u8 	%rs4, [%rd4+3072];
	st.shared.u8 	[%r9+816], %rs4;
$L__BB0_7:
	ld.global.u8 	%rs5, [%rd3+1];
	st.shared.u8 	[%r9+1], %rs5;
	@%p8 bra 	$L__BB0_9;
	ld.global.u8 	%rs6, [%rd3+49];
	st.shared.u8 	[%r9+49], %rs6;
$L__BB0_9:
	@%p9 bra 	$L__BB0_12;
	ld.global.u8 	%rs7, [%rd3+3073];
	st.shared.u8 	[%r9+769], %rs7;
	@%p8 bra 	$L__BB0_12;
	ld.global.u8 	%rs8, [%rd4+3073];
	st.shared.u8 	[%r9+817], %rs8;
$L__BB0_12:
	ld.global.u8 	%rs9, [%rd3+2];
	st.shared.u8 	[%r9+2], %rs9;
	@%p8 bra 	$L__BB0_14;
	ld.global.u8 	%rs10, [%rd3+50];
	st.shared.u8 	[%r9+50], %rs10;
$L__BB0_14:
	@%p9 bra 	$L__BB0_17;
	ld.global.u8 	%rs11, [%rd3+3074];
	st.shared.u8 	[%r9+770], %rs11;
	@%p8 bra 	$L__BB0_17;
	ld.global.u8 	%rs12, [%rd4+3074];
	st.shared.u8 	[%r9+818], %rs12;
$L__BB0_17:
	ld.global.u8 	%rs13, [%rd3+3];
	st.shared.u8 	[%r9+3], %rs13;
	@%p8 bra 	$L__BB0_19;
	ld.global.u8 	%rs14, [%rd3+51];
	st.shared.u8 	[%r9+51], %rs14;
$L__BB0_19:
	@%p9 bra 	$L__BB0_22;
	ld.global.u8 	%rs15, [%rd3+3075];
	st.shared.u8 	[%r9+771], %rs15;
	@%p8 bra 	$L__BB0_22;
	ld.global.u8 	%rs16, [%rd4+3075];
	st.shared.u8 	[%r9+819], %rs16;
$L__BB0_22:
	bar.sync 	0;
	mov.b32 	%r45, 0;
	st.local.u32 	[%rd2], %r45;
	st.local.u32 	[%rd2+4], %r45;
	st.local.u32 	[%rd2+8], %r45;
	add.s32 	%r47, %r8, %r41;
	add.s32 	%r112, %r47, 9;
	mov.u32 	%r48, _ZZ4convPhPiPfE3ker;
	add.s32 	%r111, %r48, 80;
	mov.b32 	%r113, 9;
$L__BB0_23:
	ld.shared.u32 	%r49, [%r111+-76];
	setp.lt.s32 	%p20, %r49, 1;
	@%p20 bra 	$L__BB0_25;
	ld.shared.u8 	%rs18, [%r112+-9];
	cvt.rn.f32.u16 	%f5, %rs18;
	ld.shared.u32 	%r51, [%r111+-80];
	mul.wide.s32 	%rd18, %r51, 4;
	add.s64 	%rd19, %rd2, %rd18;
	ld.local.f32 	%f6, [%rd19+-4];
	add.f32 	%f7, %f6, %f5;
	st.local.f32 	[%rd19+-4], %f7;
	bra.uni 	$L__BB0_26;
$L__BB0_25:
	ld.shared.u8 	%rs17, [%r112+-9];
	cvt.rn.f32.u16 	%f2, %rs17;
	ld.shared.u32 	%r50, [%r111+-80];
	mul.wide.s32 	%rd16, %r50, 4;
	add.s64 	%rd17, %rd2, %rd16;
	ld.local.f32 	%f3, [%rd17+-4];
	sub.f32 	%f4, %f3, %f2;
	st.local.f32 	[%rd17+-4], %f4;
$L__BB0_26:
	ld.shared.u32 	%r52, [%r111+-68];
	setp.gt.s32 	%p21, %r52, 0;
	@%p21 bra 	$L__BB0_28;
	ld.shared.u8 	%rs19, [%r112+-8];
	cvt.rn.f32.u16 	%f8, %rs19;
	ld.shared.u32 	%r53, [%r111+-72];
	mul.wide.s32 	%rd20, %r53, 4;
	add.s64 	%rd21, %rd2, %rd20;
	ld.local.f32 	%f9, [%rd21+-4];
	sub.f32 	%f10, %f9, %f8;
	st.local.f32 	[%rd21+-4], %f10;
	bra.uni 	$L__BB0_29;
$L__BB0_28:
	ld.shared.u8 	%rs20, [%r112+-8];
	cvt.rn.f32.u16 	%f11, %rs20;
	ld.shared.u32 	%r54, [%r111+-72];
	mul.wide.s32 	%rd22, %r54, 4;
	add.s64 	%rd23, %rd2, %rd22;
	ld.local.f32 	%f12, [%rd23+-4];
	add.f32 	%f13, %f12, %f11;
	st.local.f32 	[%rd23+-4], %f13;
$L__BB0_29:
	ld.shared.u32 	%r55, [%r111+-60];
	setp.gt.s32 	%p22, %r55, 0;
	@%p22 bra 	$L__BB0_31;
	ld.shared.u8 	%rs21, [%r112+-7];
	cvt.rn.f32.u16 	%f14, %rs21;
	ld.shared.u32 	%r56, [%r111+-64];
	mul.wide.s32 	%rd24, %r56, 4;
	add.s64 	%rd25, %rd2, %rd24;
	ld.local.f32 	%f15, [%rd25+-4];
	sub.f32 	%f16, %f15, %f14;
	st.local.f32 	[%rd25+-4], %f16;
	bra.uni 	$L__BB0_32;
$L__BB0_31:
	ld.shared.u8 	%rs22, [%r112+-7];
	cvt.rn.f32.u16 	%f17, %rs22;
	ld.shared.u32 	%r57, [%r111+-64];
	mul.wide.s32 	%rd26, %r57, 4;
	add.s64 	%rd27, %rd2, %rd26;
	ld.local.f32 	%f18, [%rd27+-4];
	add.f32 	%f19, %f18, %f17;
	st.local.f32 	[%rd27+-4], %f19;
$L__BB0_32:
	ld.shared.u32 	%r58, [%r111+-52];
	setp.gt.s32 	%p23, %r58, 0;
	@%p23 bra 	$L__BB0_34;
	ld.shared.u8 	%rs23, [%r112+-6];
	cvt.rn.f32.u16 	%f20, %rs23;
	ld.shared.u32 	%r59, [%r111+-56];
	mul.wide.s32 	%rd28, %r59, 4;
	add.s64 	%rd29, %rd2, %rd28;
	ld.local.f32 	%f21, [%rd29+-4];
	sub.f32 	%f22, %f21, %f20;
	st.local.f32 	[%rd29+-4], %f22;
	bra.uni 	$L__BB0_35;
$L__BB0_34:
	ld.shared.u8 	%rs24, [%r112+-6];
	cvt.rn.f32.u16 	%f23, %rs24;
	ld.shared.u32 	%r60, [%r111+-56];
	mul.wide.s32 	%rd30, %r60, 4;
	add.s64 	%rd31, %rd2, %rd30;
	ld.local.f32 	%f24, [%rd31+-4];
	add.f32 	%f25, %f24, %f23;
	st.local.f32 	[%rd31+-4], %f25;
$L__BB0_35:
	ld.shared.u32 	%r61, [%r111+-44];
	setp.gt.s32 	%p24, %r61, 0;
	@%p24 bra 	$L__BB0_37;
	ld.shared.u8 	%rs25, [%r112+-5];
	cvt.rn.f32.u16 	%f26, %rs25;
	ld.shared.u32 	%r62, [%r111+-48];
	mul.wide.s32 	%rd32, %r62, 4;
	add.s64 	%rd33, %rd2, %rd32;
	ld.local.f32 	%f27, [%rd33+-4];
	sub.f32 	%f28, %f27, %f26;
	st.local.f32 	[%rd33+-4], %f28;
	bra.uni 	$L__BB0_38;
$L__BB0_37:
	ld.shared.u8 	%rs26, [%r112+-5];
	cvt.rn.f32.u16 	%f29, %rs26;
	ld.shared.u32 	%r63, [%r111+-48];
	mul.wide.s32 	%rd34, %r63, 4;
	add.s64 	%rd35, %rd2, %rd34;
	ld.local.f32 	%f30, [%rd35+-4];
	add.f32 	%f31, %f30, %f29;
	st.local.f32 	[%rd35+-4], %f31;
$L__BB0_38:
	ld.shared.u32 	%r64, [%r111+-36];
	setp.gt.s32 	%p25, %r64, 0;
	@%p25 bra 	$L__BB0_40;
	ld.shared.u8 	%rs27, [%r112+-4];
	cvt.rn.f32.u16 	%f32, %rs27;
	ld.shared.u32 	%r65, [%r111+-40];
	mul.wide.s32 	%rd36, %r65, 4;
	add.s64 	%rd37, %rd2, %rd36;
	ld.local.f32 	%f33, [%rd37+-4];
	sub.f32 	%f34, %f33, %f32;
	st.local.f32 	[%rd37+-4], %f34;
	bra.uni 	$L__BB0_41;
$L__BB0_40:
	ld.shared.u8 	%rs28, [%r112+-4];
	cvt.rn.f32.u16 	%f35, %rs28;
	ld.shared.u32 	%r66, [%r111+-40];
	mul.wide.s32 	%rd38, %r66, 4;
	add.s64 	%rd39, %rd2, %rd38;
	ld.local.f32 	%f36, [%rd39+-4];
	add.f32 	%f37, %f36, %f35;
	st.local.f32 	[%rd39+-4], %f37;
$L__BB0_41:
	ld.shared.u32 	%r67, [%r111+-28];
	setp.gt.s32 	%p26, %r67, 0;
	@%p26 bra 	$L__BB0_43;
	ld.shared.u8 	%rs29, [%r112+-3];
	cvt.rn.f32.u16 	%f38, %rs29;
	ld.shared.u32 	%r68, [%r111+-32];
	mul.wide.s32 	%rd40, %r68, 4;
	add.s64 	%rd41, %rd2, %rd40;
	ld.local.f32 	%f39, [%rd41+-4];
	sub.f32 	%f40, %f39, %f38;
	st.local.f32 	[%rd41+-4], %f40;
	bra.uni 	$L__BB0_44;
$L__BB0_43:
	ld.shared.u8 	%rs30, [%r112+-3];
	cvt.rn.f32.u16 	%f41, %rs30;
	ld.shared.u32 	%r69, [%r111+-32];
	mul.wide.s32 	%rd42, %r69, 4;
	add.s64 	%rd43, %rd2, %rd42;
	ld.local.f32 	%f42, [%rd43+-4];
	add.f32 	%f43, %f42, %f41;
	st.local.f32 	[%rd43+-4], %f43;
$L__BB0_44:
	ld.shared.u32 	%r70, [%r111+-20];
	setp.gt.s32 	%p27, %r70, 0;
	@%p27 bra 	$L__BB0_46;
	ld.shared.u8 	%rs31, [%r112+-2];
	cvt.rn.f32.u16 	%f44, %rs31;
	ld.shared.u32 	%r71, [%r111+-24];
	mul.wide.s32 	%rd44, %r71, 4;
	add.s64 	%rd45, %rd2, %rd44;
	ld.local.f32 	%f45, [%rd45+-4];
	sub.f32 	%f46, %f45, %f44;
	st.local.f32 	[%rd45+-4], %f46;
	bra.uni 	$L__BB0_47;
$L__BB0_46:
	ld.shared.u8 	%rs32, [%r112+-2];
	cvt.rn.f32.u16 	%f47, %rs32;
	ld.shared.u32 	%r72, [%r111+-24];
	mul.wide.s32 	%rd46, %r72, 4;
	add.s64 	%rd47, %rd2, %rd46;
	ld.local.f32 	%f48, [%rd47+-4];
	add.f32 	%f49, %f48, %f47;
	st.local.f32 	[%rd47+-4], %f49;
$L__BB0_47:
	ld.shared.u32 	%r73, [%r111+-12];
	setp.gt.s32 	%p28, %r73, 0;
	@%p28 bra 	$L__BB0_49;
	ld.shared.u8 	%rs33, [%r112+-1];
	cvt.rn.f32.u16 	%f50, %rs33;
	ld.shared.u32 	%r74, [%r111+-16];
	mul.wide.s32 	%rd48, %r74, 4;
	add.s64 	%rd49, %rd2, %rd48;
	ld.local.f32 	%f51, [%rd49+-4];
	sub.f32 	%f52, %f51, %f50;
	st.local.f32 	[%rd49+-4], %f52;
	bra.uni 	$L__BB0_50;
$L__BB0_49:
	ld.shared.u8 	%rs34, [%r112+-1];
	cvt.rn.f32.u16 	%f53, %rs34;
	ld.shared.u32 	%r75, [%r111+-16];
	mul.wide.s32 	%rd50, %r75, 4;
	add.s64 	%rd51, %rd2, %rd50;
	ld.local.f32 	%f54, [%rd51+-4];
	add.f32 	%f55, %f54, %f53;
	st.local.f32 	[%rd51+-4], %f55;
$L__BB0_50:
	ld.shared.u32 	%r76, [%r111+-4];
	setp.gt.s32 	%p29, %r76, 0;
	@%p29 bra 	$L__BB0_52;
	ld.shared.u8 	%rs35, [%r112];
	cvt.rn.f32.u16 	%f56, %rs35;
	ld.shared.u32 	%r77, [%r111+-8];
	mul.wide.s32 	%rd52, %r77, 4;
	add.s64 	%rd53, %rd2, %rd52;
	ld.local.f32 	%f57, [%rd53+-4];
	sub.f32 	%f58, %f57, %f56;
	st.local.f32 	[%rd53+-4], %f58;
	bra.uni 	$L__BB0_53;
$L__BB0_52:
	ld.shared.u8 	%rs36, [%r112];
	cvt.rn.f32.u16 	%f59, %rs36;
	ld.shared.u32 	%r78, [%r111+-8];
	mul.wide.s32 	%rd54, %r78, 4;
	add.s64 	%rd55, %rd2, %rd54;
	ld.local.f32 	%f60, [%rd55+-4];
	add.f32 	%f61, %f60, %f59;
	st.local.f32 	[%rd55+-4], %f61;
$L__BB0_53:
	ld.shared.u32 	%r79, [%r111+4];
	setp.gt.s32 	%p30, %r79, 0;
	@%p30 bra 	$L__BB0_55;
	ld.shared.u8 	%rs37, [%r112+1];
	cvt.rn.f32.u16 	%f62, %rs37;
	ld.shared.u32 	%r80, [%r111];
	mul.wide.s32 	%rd56, %r80, 4;
	add.s64 	%rd57, %rd2, %rd56;
	ld.local.f32 	%f63, [%rd57+-4];
	sub.f32 	%f64, %f63, %f62;
	st.local.f32 	[%rd57+-4], %f64;
	bra.uni 	$L__BB0_56;
$L__BB0_55:
	ld.shared.u8 	%rs38, [%r112+1];
	cvt.rn.f32.u16 	%f65, %rs38;
	ld.shared.u32 	%r81, [%r111];
	mul.wide.s32 	%rd58, %r81, 4;
	add.s64 	%rd59, %rd2, %rd58;
	ld.local.f32 	%f66, [%rd59+-4];
	add.f32 	%f67, %f66, %f65;
	st.local.f32 	[%rd59+-4], %f67;
$L__BB0_56:
	ld.shared.u32 	%r82, [%r111+12];
	setp.gt.s32 	%p31, %r82, 0;
	@%p31 bra 	$L__BB0_58;
	ld.shared.u8 	%rs39, [%r112+2];
	cvt.rn.f32.u16 	%f68, %rs39;
	ld.shared.u32 	%r83, [%r111+8];
	mul.wide.s32 	%rd60, %r83, 4;
	add.s64 	%rd61, %rd2, %rd60;
	ld.local.f32 	%f69, [%rd61+-4];
	sub.f32 	%f70, %f69, %f68;
	st.local.f32 	[%rd61+-4], %f70;
	bra.uni 	$L__BB0_59;
$L__BB0_58:
	ld.shared.u8 	%rs40, [%r112+2];
	cvt.rn.f32.u16 	%f71, %rs40;
	ld.shared.u32 	%r84, [%r111+8];
	mul.wide.s32 	%rd62, %r84, 4;
	add.s64 	%rd63, %rd2, %rd62;
	ld.local.f32 	%f72, [%rd63+-4];
	add.f32 	%f73, %f72, %f71;
	st.local.f32 	[%rd63+-4], %f73;
$L__BB0_59:
	ld.shared.u32 	%r85, [%r111+20];
	setp.gt.s32 	%p32, %r85, 0;
	@%p32 bra 	$L__BB0_61;
	ld.shared.u8 	%rs41, [%r112+3];
	cvt.rn.f32.u16 	%f74, %rs41;
	ld.shared.u32 	%r86, [%r111+16];
	mul.wide.s32 	%rd64, %r86, 4;
	add.s64 	%rd65, %rd2, %rd64;
	ld.local.f32 	%f75, [%rd65+-4];
	sub.f32 	%f76, %f75, %f74;
	st.local.f32 	[%rd65+-4], %f76;
	bra.uni 	$L__BB0_62;
$L__BB0_61:
	ld.shared.u8 	%rs42, [%r112+3];
	cvt.rn.f32.u16 	%f77, %rs42;
	ld.shared.u32 	%r87, [%r111+16];
	mul.wide.s32 	%rd66, %r87, 4;
	add.s64 	%rd67, %rd2, %rd66;
	ld.local.f32 	%f78, [%rd67+-4];
	add.f32 	%f79, %f78, %f77;
	st.local.f32 	[%rd67+-4], %f79;
$L__BB0_62:
	ld.shared.u32 	%r88, [%r111+28];
	setp.gt.s32 	%p33, %r88, 0;
	@%p33 bra 	$L__BB0_64;
	ld.shared.u8 	%rs43, [%r112+4];
	cvt.rn.f32.u16 	%f80, %rs43;
	ld.shared.u32 	%r89, [%r111+24];
	mul.wide.s32 	%rd68, %r89, 4;
	add.s64 	%rd69, %rd2, %rd68;
	ld.local.f32 	%f81, [%rd69+-4];
	sub.f32 	%f82, %f81, %f80;
	st.local.f32 	[%rd69+-4], %f82;
	bra.uni 	$L__BB0_65;
$L__BB0_64:
	ld.shared.u8 	%rs44, [%r112+4];
	cvt.rn.f32.u16 	%f83, %rs44;
	ld.shared.u32 	%r90, [%r111+24];
	mul.wide.s32 	%rd70, %r90, 4;
	add.s64 	%rd71, %rd2, %rd70;
	ld.local.f32 	%f84, [%rd71+-4];
	add.f32 	%f85, %f84, %f83;
	st.local.f32 	[%rd71+-4], %f85;
$L__BB0_65:
	ld.shared.u32 	%r91, [%r111+36];
	setp.gt.s32 	%p34, %r91, 0;
	@%p34 bra 	$L__BB0_67;
	ld.shared.u8 	%rs45, [%r112+5];
	cvt.rn.f32.u16 	%f86, %rs45;
	ld.shared.u32 	%r92, [%r111+32];
	mul.wide.s32 	%rd72, %r92, 4;
	add.s64 	%rd73, %rd2, %rd72;
	ld.local.f32 	%f87, [%rd73+-4];
	sub.f32 	%f88, %f87, %f86;
	st.local.f32 	[%rd73+-4], %f88;
	bra.uni 	$L__BB0_68;
$L__BB0_67:
	ld.shared.u8 	%rs46, [%r112+5];
	cvt.rn.f32.u16 	%f89, %rs46;
	ld.shared.u32 	%r93, [%r111+32];
	mul.wide.s32 	%rd74, %r93, 4;
	add.s64 	%rd75, %rd2, %rd74;
	ld.local.f32 	%f90, [%rd75+-4];
	add.f32 	%f91, %f90, %f89;
	st.local.f32 	[%rd75+-4], %f91;
$L__BB0_68:
	ld.shared.u32 	%r94, [%r111+44];
	setp.gt.s32 	%p35, %r94, 0;
	@%p35 bra 	$L__BB0_70;
	ld.shared.u8 	%rs47, [%r112+6];
	cvt.rn.f32.u16 	%f92, %rs47;
	ld.shared.u32 	%r95, [%r111+40];
	mul.wide.s32 	%rd76, %r95, 4;
	add.s64 	%rd77, %rd2, %rd76;
	ld.local.f32 	%f93, [%rd77+-4];
	sub.f32 	%f94, %f93, %f92;
	st.local.f32 	[%rd77+-4], %f94;
	bra.uni 	$L__BB0_71;
$L__BB0_70:
	ld.shared.u8 	%rs48, [%r112+6];
	cvt.rn.f32.u16 	%f95, %rs48;
	ld.shared.u32 	%r96, [%r111+40];
	mul.wide.s32 	%rd78, %r96, 4;
	add.s64 	%rd79, %rd2, %rd78;
	ld.local.f32 	%f96, [%rd79+-4];
	add.f32 	%f97, %f96, %f95;
	st.local.f32 	[%rd79+-4], %f97;
$L__BB0_71:
	ld.shared.u32 	%r97, [%r111+52];
	setp.gt.s32 	%p36, %r97, 0;
	@%p36 bra 	$L__BB0_73;
	ld.shared.u8 	%rs49, [%r112+7];
	cvt.rn.f32.u16 	%f98, %rs49;
	ld.shared.u32 	%r98, [%r111+48];
	mul.wide.s32 	%rd80, %r98, 4;
	add.s64 	%rd81, %rd2, %rd80;
	ld.local.f32 	%f99, [%rd81+-4];
	sub.f32 	%f100, %f99, %f98;
	st.local.f32 	[%rd81+-4], %f100;
	bra.uni 	$L__BB0_74;
$L__BB0_73:
	ld.shared.u8 	%rs50, [%r112+7];
	cvt.rn.f32.u16 	%f101, %rs50;
	ld.shared.u32 	%r99, [%r111+48];
	mul.wide.s32 	%rd82, %r99, 4;
	add.s64 	%rd83, %rd2, %rd82;
	ld.local.f32 	%f102, [%rd83+-4];
	add.f32 	%f103, %f102, %f101;
	st.local.f32 	[%rd83+-4], %f103;
$L__BB0_74:
	ld.shared.u32 	%r100, [%r111+60];
	setp.gt.s32 	%p37, %r100, 0;
	@%p37 bra 	$L__BB0_76;
	ld.shared.u8 	%rs51, [%r112+8];
	cvt.rn.f32.u16 	%f104, %rs51;
	ld.shared.u32 	%r101, [%r111+56];
	mul.wide.s32 	%rd84, %r101, 4;
	add.s64 	%rd85, %rd2, %rd84;
	ld.local.f32 	%f105, [%rd85+-4];
	sub.f32 	%f106, %f105, %f104;
	st.local.f32 	[%rd85+-4], %f106;
	bra.uni 	$L__BB0_77;
$L__BB0_76:
	ld.shared.u8 	%rs52, [%r112+8];
	cvt.rn.f32.u16 	%f107, %rs52;
	ld.shared.u32 	%r102, [%r111+56];
	mul.wide.s32 	%rd86, %r102, 4;
	add.s64 	%rd87, %rd2, %rd86;
	ld.local.f32 	%f108, [%rd87+-4];
	add.f32 	%f109, %f108, %f107;
	st.local.f32 	[%rd87+-4], %f109;
$L__BB0_77:
	ld.shared.u32 	%r103, [%r111+68];
	setp.gt.s32 	%p38, %r103, 0;
	@%p38 bra 	$L__BB0_79;
	ld.shared.u8 	%rs53, [%r112+9];
	cvt.rn.f32.u16 	%f110, %rs53;
	ld.shared.u32 	%r104, [%r111+64];
	mul.wide.s32 	%rd88, %r104, 4;
	add.s64 	%rd89, %rd2, %rd88;
	ld.local.f32 	%f111, [%rd89+-4];
	sub.f32 	%f112, %f111, %f110;
	st.local.f32 	[%rd89+-4], %f112;
	bra.uni 	$L__BB0_80;
$L__BB0_79:
	ld.shared.u8 	%rs54, [%r112+9];
	cvt.rn.f32.u16 	%f113, %rs54;
	ld.shared.u32 	%r105, [%r111+64];
	mul.wide.s32 	%rd90, %r105, 4;
	add.s64 	%rd91, %rd2, %rd90;
	ld.local.f32 	%f114, [%rd91+-4];
	add.f32 	%f115, %f114, %f113;
	st.local.f32 	[%rd91+-4], %f115;
$L__BB0_80:
	ld.shared.u32 	%r106, [%r111+76];
	setp.gt.s32 	%p39, %r106, 0;
	@%p39 bra 	$L__BB0_82;
	ld.shared.u8 	%rs55, [%r112+10];
	cvt.rn.f32.u16 	%f116, %rs55;
	ld.shared.u32 	%r107, [%r111+72];
	mul.wide.s32 	%rd92, %r107, 4;
	add.s64 	%rd93, %rd2, %rd92;
	ld.local.f32 	%f117, [%rd93+-4];
	sub.f32 	%f118, %f117, %f116;
	st.local.f32 	[%rd93+-4], %f118;
	bra.uni 	$L__BB0_83;
$L__BB0_82:
	ld.shared.u8 	%rs56, [%r112+10];
	cvt.rn.f32.u16 	%f119, %rs56;
	ld.shared.u32 	%r108, [%r111+72];
	mul.wide.s32 	%rd94, %r108, 4;
	add.s64 	%rd95, %rd2, %rd94;
	ld.local.f32 	%f120, [%rd95+-4];
	add.f32 	%f121, %f120, %f119;
	st.local.f32 	[%rd95+-4], %f121;
$L__BB0_83:
	add.s32 	%r113, %r113, 64;
	add.s32 	%r112, %r112, 64;
	add.s32 	%r111, %r111, 160;
	setp.ne.s32 	%p40, %r113, 329;
	@%p40 bra 	$L__BB0_23;
	ld.local.f32 	%f122, [%rd2];
	fma.rn.f32 	%f123, %f122, 0f40000000, 0f00000000;
	ld.local.f32 	%f124, [%rd2+4];
	fma.rn.f32 	%f125, %f124, 0f40800000, %f123;
	ld.local.f32 	%f126, [%rd2+8];
	fma.rn.f32 	%f1, %f126, 0f41000000, %f125;
	setp.gt.s32 	%p41, %r2, 59;
	setp.gt.u32 	%p42, %r4, 59;
	or.pred  	%p43, %p41, %p42;
	@%p43 bra 	$L__BB0_86;
	mad.lo.s32 	%r109, %r5, 3600, %r2;
	mad.lo.s32 	%r110, %r4, 60, %r109;
	cvta.to.global.u64 	%rd96, %rd6;
	mul.wide.s32 	%rd97, %r110, 4;
	add.s64 	%rd98, %rd96, %rd97;
	st.global.f32 	[%rd98], %f1;
$L__BB0_86:
	ret;

}


// ===== COMPILED SASS (sm_100) =====

	.target	sm_100

	.elftype	@"ET_EXEC"


//--------------------- .note.nv.tkinfo           --------------------------
	.section	.note.nv.tkinfo,"",@"SHT_NOTE"
	.sectionflags	@"SHF_NOTE_NV_TKINFO"
	.tkinfo
        /*0018*/ 	.word	0x00000002
        /*0030*/ 	.string	""
        /*0030*/ 	.string	"ptxas"
        /*0030*/ 	.string	"Cuda compilation tools, release 13.0, V13.0.88"
        /*0030*/ 	.string	"Build cuda_13.0.r13.0/compiler.36424714_0"
        /*0030*/ 	.string	"-arch sm_100 -m 64 "



//--------------------- .note.nv.cuinfo           --------------------------
	.section	.note.nv.cuinfo,"",@"SHT_NOTE"
	.sectionflags	@"SHF_NOTE_NV_CUINFO"
        /*0018*/ 	.short	0x0002
        /*001a*/ 	.short	0x0064
        /*001c*/ 	.short	0x0082
	.zero		2


//--------------------- .nv.info                  --------------------------
	.section	.nv.info,"",@"SHT_CUDA_INFO"
	.align	4


	//----- nvinfo : EIATTR_REGCOUNT
	.align		4
        /*0000*/ 	.byte	0x04, 0x2f
        /*0002*/ 	.short	(.L_1 - .L_0)
	.align		4
.L_0:
        /*0004*/ 	.word	index@(_Z4convPhPiPf)
        /*0008*/ 	.word	0x0000001e


	//----- nvinfo : EIATTR_FRAME_SIZE
	.align		4
.L_1:
        /*000c*/ 	.byte	0x04, 0x11
        /*000e*/ 	.short	(.L_3 - .L_2)
	.align		4
.L_2:
        /*0010*/ 	.word	index@(_Z4convPhPiPf)
        /*0014*/ 	.word	0x00000000


	//----- nvinfo : EIATTR_MIN_STACK_SIZE
	.align		4
.L_3:
        /*0018*/ 	.byte	0x04, 0x12
        /*001a*/ 	.short	(.L_5 - .L_4)
	.align		4
.L_4:
        /*001c*/ 	.word	index@(_Z4convPhPiPf)
        /*0020*/ 	.word	0x00000000
.L_5:


//--------------------- .nv.compat                --------------------------
	.section	.nv.compat,"",@"SHT_CUDA_COMPAT_INFO"
	.align	4
        /*0000*/ 	.byte	0x02, 0x09, 0x00, 0x00, 0x02, 0x02, 0x01, 0x00, 0x02, 0x05, 0x05, 0x00, 0x03, 0x07, 0x01, 0x01
        /*0010*/ 	.byte	0x02, 0x03, 0x00, 0x00, 0x02, 0x06, 0x01, 0x00, 0x04, 0x0b, 0x08, 0x00, 0x09, 0x00, 0x00, 0x00
        /*0020*/ 	.byte	0x00, 0x00, 0x00, 0x00


//--------------------- .nv.info._Z4convPhPiPf    --------------------------
	.section	.nv.info._Z4convPhPiPf,"",@"SHT_CUDA_INFO"
	.sectionflags	@""
	.align	4


	//----- nvinfo : EIATTR_CUDA_API_VERSION
	.align		4
        /*0000*/ 	.byte	0x04, 0x37
        /*0002*/ 	.short	(.L_7 - .L_6)
.L_6:
        /*0004*/ 	.word	0x00000082


	//----- nvinfo : EIATTR_KPARAM_INFO
	.align		4
.L_7:
        /*0008*/ 	.byte	0x04, 0x17
        /*000a*/ 	.short	(.L_9 - .L_8)
.L_8:
        /*000c*/ 	.word	0x00000000
        /*0010*/ 	.short	0x0002
        /*0012*/ 	.short	0x0010
        /*0014*/ 	.byte	0x00, 0xf5, 0x21, 0x00


	//----- nvinfo : EIATTR_KPARAM_INFO
	.align		4
.L_9:
        /*0018*/ 	.byte	0x04, 0x17
        /*001a*/ 	.short	(.L_11 - .L_10)
.L_10:
        /*001c*/ 	.word	0x00000000
        /*0020*/ 	.short	0x0001
        /*0022*/ 	.short	0x0008
        /*0024*/ 	.byte	0x00, 0xf5, 0x21, 0x00


	//----- nvinfo : EIATTR_KPARAM_INFO
	.align		4
.L_11:
        /*0028*/ 	.byte	0x04, 0x17
        /*002a*/ 	.short	(.L_13 - .L_12)
.L_12:
        /*002c*/ 	.word	0x00000000
        /*0030*/ 	.short	0x0000
        /*0032*/ 	.short	0x0000
        /*0034*/ 	.byte	0x00, 0xf5, 0x21, 0x00


	//----- nvinfo : EIATTR_SPARSE_MMA_MASK
	.align		4
.L_13:
        /*0038*/ 	.byte	0x03, 0x50
        /*003a*/ 	.short	0x0000


	//----- nvinfo : EIATTR_MAXREG_COUNT
	.align		4
        /*003c*/ 	.byte	0x03, 0x1b
        /*003e*/ 	.short	0x00ff


	//----- nvinfo : EIATTR_NUM_BARRIERS
	.align		4
        /*0040*/ 	.byte	0x02, 0x4c
        /*0042*/ 	.byte	0x01
	.zero		1


	//----- nvinfo : EIATTR_MERCURY_ISA_VERSION
	.align		4
        /*0044*/ 	.byte	0x03, 0x5f
        /*0046*/ 	.short	0x0101


	//----- nvinfo : EIATTR_VRC_CTA_INIT_COUNT
	.align		4
        /*0048*/ 	.byte	0x02, 0x4a
	.zero		1
	.zero		1


	//----- nvinfo : EIATTR_EXIT_INSTR_OFFSETS
	.align		4
        /*004c*/ 	.byte	0x04, 0x1c
        /*004e*/ 	.short	(.L_15 - .L_14)


	//   ....[0]....
.L_14:
        /*0050*/ 	.word	0x00002ba0


	//   ....[1]....
        /*0054*/ 	.word	0x00002c30


	//----- nvinfo : EIATTR_CRS_STACK_SIZE
	.align		4
.L_15:
        /*0058*/ 	.byte	0x04, 0x1e
        /*005a*/ 	.short	(.L_17 - .L_16)
.L_16:
        /*005c*/ 	.word	0x00000000


	//----- nvinfo : EIATTR_CBANK_PARAM_SIZE
	.align		4
.L_17:
        /*0060*/ 	.byte	0x03, 0x19
        /*0062*/ 	.short	0x0018


	//----- nvinfo : EIATTR_PARAM_CBANK
	.align		4
        /*0064*/ 	.byte	0x04, 0x0a
        /*0066*/ 	.short	(.L_19 - .L_18)
	.align		4
.L_18:
        /*0068*/ 	.word	index@(.nv.constant0._Z4convPhPiPf)
        /*006c*/ 	.short	0x0380
        /*006e*/ 	.short	0x0018


	//----- nvinfo : EIATTR_SW_WAR
	.align		4
.L_19:
        /*0070*/ 	.byte	0x04, 0x36
        /*0072*/ 	.short	(.L_21 - .L_20)
.L_20:
        /*0074*/ 	.word	0x00000008
.L_21:


//--------------------- .nv.callgraph             --------------------------
	.section	.nv.callgraph,"",@"SHT_CUDA_CALLGRAPH"
	.align	4
	.sectionentsize	8
	.align		4
        /*0000*/ 	.word	0x00000000
	.align		4
        /*0004*/ 	.word	0xffffffff
	.align		4
        /*0008*/ 	.word	0x00000000
	.align		4
        /*000c*/ 	.word	0xfffffffe
	.align		4
        /*0010*/ 	.word	0x00000000
	.align		4
        /*0014*/ 	.word	0xfffffffd
	.align		4
        /*0018*/ 	.word	0x00000000
	.align		4
        /*001c*/ 	.word	0xfffffffc


//--------------------- .text._Z4convPhPiPf       --------------------------
	.section	.text._Z4convPhPiPf,"ax",@progbits
	.align	128
        .global         _Z4convPhPiPf
        .type           _Z4convPhPiPf,@function
        .size           _Z4convPhPiPf,(.L_x_50 - _Z4convPhPiPf)
        .other          _Z4convPhPiPf,@"STO_CUDA_ENTRY STV_DEFAULT"
_Z4convPhPiPf:
.text._Z4convPhPiPf:
[----:B------:R-:W-:Y:S01]  /*0000*/  LDC R1, c[0x0][0x37c] ;  /* 0x0000df00ff017b82 */ /* 0x000fe20000000800 */
[----:B------:R-:W0:Y:S01]  /*0010*/  S2R R21, SR_TID.X ;  /* 0x0000000000157919 */ /* 0x000e220000002100 */
[----:B------:R-:W1:Y:S01]  /*0020*/  LDCU.64 UR6, c[0x0][0x358] ;  /* 0x00006b00ff0677ac */ /* 0x000e620008000a00 */
[----:B------:R-:W0:Y:S01]  /*0030*/  S2R R6, SR_TID.Y ;  /* 0x0000000000067919 */ /* 0x000e220000002200 */
[----:B------:R-:W2:Y:S01]  /*0040*/  S2R R5, SR_CTAID.Z ;  /* 0x0000000000057919 */ /* 0x000ea20000002700 */
[----:B------:R-:W3:Y:S01]  /*0050*/  S2R R7, SR_CTAID.Y ;  /* 0x0000000000077919 */ /* 0x000ee20000002600 */
[----:B------:R-:W4:Y:S01]  /*0060*/  S2R R12, SR_CTAID.X ;  /* 0x00000000000c7919 */ /* 0x000f220000002500 */
[----:B------:R-:W4:Y:S01]  /*0070*/  LDCU UR4, c[0x0][0x360] ;  /* 0x00006c00ff0477ac */ /* 0x000f220008000800 */
[----:B------:R-:W3:Y:S01]  /*0080*/  S2R R13, SR_CgaCtaId ;  /* 0x00000000000d7919 */ /* 0x000ee20000008800 */
[----:B------:R-:W3:Y:S01]  /*0090*/  LDCU.64 UR8, c[0x0][0x380] ;  /* 0x00007000ff0877ac */ /* 0x000ee20008000a00 */
[----:B0-----:R-:W-:-:S04]  /*00a0*/  VIMNMX.U32 R0, PT, PT, R21, R6, !PT ;  /* 0x0000000615007248 */ /* 0x001fc80007fe0000 */
[----:B------:R-:W-:-:S13]  /*00b0*/  ISETP.GT.U32.AND P2, PT, R0, 0x4, PT ;  /* 0x000000040000780c */ /* 0x000fda0003f44070 */
[----:B------:R-:W0:Y:S01]  /*00c0*/  @!P2 LDC.64 R14, c[0x0][0x388] ;  /* 0x0000e200ff0eab82 */ /* 0x000e220000000a00 */
[----:B------:R-:W-:-:S04]  /*00d0*/  @!P2 IMAD R4, R6, 0x5, R21 ;  /* 0x000000050604a824 */ /* 0x000fc800078e0215 */
[----:B------:R-:W-:-:S04]  /*00e0*/  @!P2 IMAD.SHL.U32 R4, R4, 0x8, RZ ;  /* 0x000000080404a824 */ /* 0x000fc800078e00ff */
[----:B--2---:R-:W-:-:S04]  /*00f0*/  @!P2 IMAD R3, R5, 0xc8, R4 ;  /* 0x000000c80503a824 */ /* 0x004fc800078e0204 */
[----:B0-----:R-:W-:-:S05]  /*0100*/  @!P2 IMAD.WIDE.U32 R14, R3, 0x4, R14 ;  /* 0x00000004030ea825 */ /* 0x001fca00078e000e */
[----:B-1----:R-:W2:Y:S04]  /*0110*/  @!P2 LDG.E R16, desc[UR6][R14.64] ;  /* 0x000000060e10a981 */ /* 0x002ea8000c1e1900 */
[----:B------:R-:W2:Y:S04]  /*0120*/  @!P2 LDG.E R17, desc[UR6][R14.64+0x4] ;  /* 0x000004060e11a981 */ /* 0x000ea8000c1e1900 */
[----:B------:R-:W2:Y:S04]  /*0130*/  @!P2 LDG.E R18, desc[UR6][R14.64+0x8] ;  /* 0x000008060e12a981 */ /* 0x000ea8000c1e1900 */
[----:B------:R-:W2:Y:S01]  /*0140*/  @!P2 LDG.E R19, desc[UR6][R14.64+0xc] ;  /* 0x00000c060e13a981 */ /* 0x000ea2000c1e1900 */
[----:B------:R-:W0:Y:S01]  /*0150*/  LDCU UR5, c[0x0][0x364] ;  /* 0x00006c80ff0577ac */ /* 0x000e220008000800 */
[----:B----4-:R-:W-:Y:S01]  /*0160*/  IMAD R12, R12, UR4, R21 ;  /* 0x000000040c0c7c24 */ /* 0x010fe2000f8e0215 */
[----:B------:R-:W-:Y:S01]  /*0170*/  MOV R0, 0x400 ;  /* 0x0000040000007802 */ /* 0x000fe20000000f00 */
[----:B------:R-:W4:Y:S01]  /*0180*/  @!P2 LDG.E R9, desc[UR6][R14.64+0x14] ;  /* 0x000014060e09a981 */ /* 0x000f22000c1e1900 */
[----:B------:R-:W-:-:S02]  /*0190*/  ISETP.GE.U32.AND P0, PT, R21, 0x4, PT ;  /* 0x000000041500780c */ /* 0x000fc40003f06070 */
[----:B---3--:R-:W-:Y:S01]  /*01a0*/  @!P2 LEA R3, R13, R0, 0x18 ;  /* 0x000000000d03a211 */ /* 0x008fe200078ec0ff */
[----:B------:R-:W4:Y:S01]  /*01b0*/  @!P2 LDG.E R10, desc[UR6][R14.64+0x18] ;  /* 0x000018060e0aa981 */ /* 0x000f22000c1e1900 */
[----:B------:R-:W-:Y:S02]  /*01c0*/  ISETP.LT.AND P0, PT, R12, 0x34, !P0 ;  /* 0x000000340c00780c */ /* 0x000fe40004701270 */
[----:B------:R-:W-:Y:S01]  /*01d0*/  @!P2 LEA R4, R4, R3, 0x2 ;  /* 0x000000030404a211 */ /* 0x000fe200078e10ff */
[----:B------:R-:W4:Y:S01]  /*01e0*/  @!P2 LDG.E R11, desc[UR6][R14.64+0x1c] ;  /* 0x00001c060e0ba981 */ /* 0x000f22000c1e1900 */
[----:B0-----:R-:W-:-:S04]  /*01f0*/  IMAD R7, R7, UR5, R6 ;  /* 0x0000000507077c24 */ /* 0x001fc8000f8e0206 */
[----:B------:R-:W-:-:S04]  /*0200*/  IMAD.SHL.U32 R23, R7, 0x100, RZ ;  /* 0x0000010007177824 */ /* 0x000fc800078e00ff */
[----:B------:R-:W-:-:S05]  /*0210*/  IMAD R8, R12, 0x4, R23 ;  /* 0x000000040c087824 */ /* 0x000fca00078e0217 */
[----:B------:R-:W-:-:S04]  /*0220*/  IADD3 R2, P1, PT, R8, UR8, RZ ;  /* 0x0000000808027c10 */ /* 0x000fc8000ff3e0ff */
[----:B------:R-:W-:Y:S02]  /*0230*/  LEA.HI.X.SX32 R3, R8, UR9, 0x1, P1 ;  /* 0x0000000908037c11 */ /* 0x000fe400088f0eff */
[----:B------:R-:W4:Y:S04]  /*0240*/  @!P2 LDG.E R8, desc[UR6][R14.64+0x10] ;  /* 0x000010060e08a981 */ /* 0x000f28000c1e1900 */
[----:B------:R0:W5:Y:S04]  /*0250*/  LDG.E.U8 R20, desc[UR6][R2.64] ;  /* 0x0000000602147981 */ /* 0x000168000c1e1100 */
[----:B------:R0:W5:Y:S04]  /*0260*/  @P0 LDG.E.U8 R22, desc[UR6][R2.64+0x30] ;  /* 0x0000300602160981 */ /* 0x000168000c1e1100 */
[----:B------:R0:W5:Y:S04]  /*0270*/  LDG.E.U8 R24, desc[UR6][R2.64+0x1] ;  /* 0x0000010602187981 */ /* 0x000168000c1e1100 */
[----:B------:R0:W5:Y:S04]  /*0280*/  @P0 LDG.E.U8 R25, desc[UR6][R2.64+0x31] ;  /* 0x0000310602190981 */ /* 0x000168000c1e1100 */
[----:B------:R0:W5:Y:S04]  /*0290*/  LDG.E.U8 R26, desc[UR6][R2.64+0x2] ;  /* 0x00000206021a7981 */ /* 0x000168000c1e1100 */
[----:B------:R0:W5:Y:S04]  /*02a0*/  @P0 LDG.E.U8 R27, desc[UR6][R2.64+0x32] ;  /* 0x00003206021b0981 */ /* 0x000168000c1e1100 */
[----:B--2---:R1:W-:Y:S04]  /*02b0*/  @!P2 STS.128 [R4], R16 ;  /* 0x000000100400a388 */ /* 0x0043e80000000c00 */
[----:B-1----:R0:W5:Y:S04]  /*02c0*/  LDG.E.U8 R16, desc[UR6][R2.64+0x3] ;  /* 0x0000030602107981 */ /* 0x002168000c1e1100 */
[----:B------:R0:W5:Y:S01]  /*02d0*/  @P0 LDG.E.U8 R17, desc[UR6][R2.64+0x33] ;  /* 0x0000330602110981 */ /* 0x000162000c1e1100 */
[----:B------:R-:W-:-:S04]  /*02e0*/  ISETP.GE.U32.AND P1, PT, R6, 0x4, PT ;  /* 0x000000040600780c */ /* 0x000fc80003f26070 */
[----:B------:R-:W-:Y:S01]  /*02f0*/  ISETP.LT.U32.AND P1, PT, R7, 0x34, !P1 ;  /* 0x000000340700780c */ /* 0x000fe20004f21070 */
[----:B------:R-:W-:Y:S01]  /*0300*/  IMAD R19, R6, 0x10, R21 ;  /* 0x0000001006137824 */ /* 0x000fe200078e0215 */
[----:B------:R-:W-:Y:S01]  /*0310*/  LEA R18, R12, 0x30, 0x2 ;  /* 0x000000300c127811 */ /* 0x000fe200078e10ff */
[----:B------:R-:W-:Y:S01]  /*0320*/  VIADD R6, R0, 0x320 ;  /* 0x0000032000067836 */ /* 0x000fe20000000000 */
[----:B----4-:R0:W-:Y:S02]  /*0330*/  @!P2 STS.128 [R4+0x10], R8 ;  /* 0x000010080400a388 */ /* 0x0101e40000000c00 */
[--C-:B------:R-:W-:Y:S02]  /*0340*/  IADD3 R14, P3, P4, R23, UR8, R18.reuse ;  /* 0x00000008170e7c10 */ /* 0x100fe4000fc7e012 */
[----:B------:R-:W-:Y:S02]  /*0350*/  SHF.R.S32.HI R18, RZ, 0x1f, R18 ;  /* 0x0000001fff127819 */ /* 0x000fe40000011412 */
[----:B------:R-:W-:Y:S01]  /*0360*/  LEA R6, R13, R6, 0x18 ;  /* 0x000000060d067211 */ /* 0x000fe200078ec0ff */
[----:B------:R-:W-:Y:S01]  /*0370*/  BSSY.RECONVERGENT B0, `(.L_x_0) ;  /* 0x0000008000007945 */ /* 0x000fe20003800200 */
[----:B------:R-:W-:-:S03]  /*0380*/  IADD3.X R15, PT, PT, RZ, UR9, R18, P3, P4 ;  /* 0x00000009ff0f7c10 */ /* 0x000fc60009fe8412 */
[----:B------:R-:W-:Y:S01]  /*0390*/  IMAD.U32 R19, R19, 0x4, R6 ;  /* 0x0000000413137824 */ /* 0x000fe200078e0006 */
[----:B------:R-:W-:Y:S06]  /*03a0*/  @!P1 BRA `(.L_x_1) ;  /* 0x0000000000109947 */ /* 0x000fec0003800000 */
[----:B0-----:R-:W2:Y:S04]  /*03b0*/  LDG.E.U8 R4, desc[UR6][R2.64+0xc00] ;  /* 0x000c000602047981 */ /* 0x001ea8000c1e1100 */
[----:B------:R-:W3:Y:S04]  /*03c0*/  @P0 LDG.E.U8 R6, desc[UR6][R14.64+0xc00] ;  /* 0x000c00060e060981 */ /* 0x000ee8000c1e1100 */
[----:B--2---:R1:W-:Y:S04]  /*03d0*/  STS.U8 [R19+0x300], R4 ;  /* 0x0003000413007388 */ /* 0x0043e80000000000 */
[----:B---3--:R1:W-:Y:S02]  /*03e0*/  @P0 STS.U8 [R19+0x330], R6 ;  /* 0x0003300613000388 */ /* 0x0083e40000000000 */
.L_x_1:
[----:B------:R-:W-:Y:S05]  /*03f0*/  BSYNC.RECONVERGENT B0 ;  /* 0x0000000000007941 */ /* 0x000fea0003800200 */
.L_x_0:
[----:B------:R-:W-:Y:S04]  /*0400*/  BSSY.RECONVERGENT B0, `(.L_x_2) ;  /* 0x0000006000007945 */ /* 0x000fe80003800200 */
[----:B------:R-:W-:Y:S05]  /*0410*/  @!P1 BRA `(.L_x_3) ;  /* 0x0000000000109947 */ /* 0x000fea0003800000 */
[----:B01----:R-:W2:Y:S04]  /*0420*/  LDG.E.U8 R4, desc[UR6][R2.64+0xc01] ;  /* 0x000c010602047981 */ /* 0x003ea8000c1e1100 */
[----:B------:R-:W3:Y:S04]  /*0430*/  @P0 LDG.E.U8 R6, desc[UR6][R14.64+0xc01] ;  /* 0x000c01060e060981 */ /* 0x000ee8000c1e1100 */
[----:B--2---:R2:W-:Y:S04]  /*0440*/  STS.U8 [R19+0x301], R4 ;  /* 0x0003010413007388 */ /* 0x0045e80000000000 */
[----:B---3--:R2:W-:Y:S02]  /*0450*/  @P0 STS.U8 [R19+0x331], R6 ;  /* 0x0003310613000388 */ /* 0x0085e40000000000 */
.L_x_3:
[----:B------:R-:W-:Y:S05]  /*0460*/  BSYNC.RECONVERGENT B0 ;  /* 0x0000000000007941 */ /* 0x000fea0003800200 */
.L_x_2:
[----:B------:R-:W-:Y:S04]  /*0470*/  BSSY.RECONVERGENT B0, `(.L_x_4) ;  /* 0x0000006000007945 */ /* 0x000fe80003800200 */
[----:B------:R-:W-:Y:S05]  /*0480*/  @!P1 BRA `(.L_x_5) ;  /* 0x0000000000109947 */ /* 0x000fea0003800000 */
[----:B012---:R-:W2:Y:S04]  /*0490*/  LDG.E.U8 R4, desc[UR6][R2.64+0xc02] ;  /* 0x000c020602047981 */ /* 0x007ea8000c1e1100 */
[----:B------:R-:W3:Y:S04]  /*04a0*/  @P0 LDG.E.U8 R6, desc[UR6][R14.64+0xc02] ;  /* 0x000c02060e060981 */ /* 0x000ee8000c1e1100 */
[----:B--2---:R4:W-:Y:S04]  /*04b0*/  STS.U8 [R19+0x302], R4 ;  /* 0x0003020413007388 */ /* 0x0049e80000000000 */
[----:B---3--:R4:W-:Y:S02]  /*04c0*/  @P0 STS.U8 [R19+0x332], R6 ;  /* 0x0003320613000388 */ /* 0x0089e40000000000 */
.L_x_5:
[----:B------:R-:W-:Y:S05]  /*04d0*/  BSYNC.RECONVERGENT B0 ;  /* 0x0000000000007941 */ /* 0x000fea0003800200 */
.L_x_4:
[----:B------:R-:W-:Y:S04]  /*04e0*/  BSSY.RECONVERGENT B0, `(.L_x_6) ;  /* 0x0000006000007945 */ /* 0x000fe80003800200 */
[----:B------:R-:W-:Y:S05]  /*04f0*/  @!P1 BRA `(.L_x_7) ;  /* 0x0000000000109947 */ /* 0x000fea0003800000 */
[----:B0-----:R-:W3:Y:S04]  /*0500*/  LDG.E.U8 R2, desc[UR6][R2.64+0xc03] ;  /* 0x000c030602027981 */ /* 0x001ee8000c1e1100 */
[----:B------:R-:W2:Y:S04]  /*0510*/  @P0 LDG.E.U8 R14, desc[UR6][R14.64+0xc03] ;  /* 0x000c03060e0e0981 */ /* 0x000ea8000c1e1100 */
[----:B---3--:R3:W-:Y:S04]  /*0520*/  STS.U8 [R19+0x303], R2 ;  /* 0x0003030213007388 */ /* 0x0087e80000000000 */
[----:B--2---:R3:W-:Y:S02]  /*0530*/  @P0 STS.U8 [R19+0x333], R14 ;  /* 0x0003330e13000388 */ /* 0x0047e40000000000 */
.L_x_7:
[----:B------:R-:W-:Y:S05]  /*0540*/  BSYNC.RECONVERGENT B0 ;  /* 0x0000000000007941 */ /* 0x000fea0003800200 */
.L_x_6:
[----:B-----5:R1:W-:Y:S01]  /*0550*/  STS.U8 [R19], R20 ;  /* 0x0000001413007388 */ /* 0x0203e20000000000 */
[----:B0--3--:R-:W-:Y:S01]  /*0560*/  LEA R2, R13, R0, 0x18 ;  /* 0x000000000d027211 */ /* 0x009fe200078ec0ff */
[----:B------:R-:W-:Y:S02]  /*0570*/  HFMA2 R0, -RZ, RZ, 0, 0 ;  /* 0x00000000ff007431 */ /* 0x000fe400000001ff */
[----:B-12-4-:R-:W-:Y:S01]  /*0580*/  IMAD.MOV.U32 R4, RZ, RZ, RZ ;  /* 0x000000ffff047224 */ /* 0x016fe200078e00ff */
[----:B------:R0:W-:Y:S01]  /*0590*/  @P0 STS.U8 [R19+0x30], R22 ;  /* 0x0000301613000388 */ /* 0x0001e20000000000 */
[----:B------:R-:W-:Y:S01]  /*05a0*/  IMAD.MOV.U32 R3, RZ, RZ, RZ ;  /* 0x000000ffff037224 */ /* 0x000fe200078e00ff */
[----:B------:R-:W-:Y:S01]  /*05b0*/  IADD3 R6, PT, PT, R19, 0x9, RZ ;  /* 0x0000000913067810 */ /* 0x000fe20007ffe0ff */
[----:B------:R-:W-:Y:S01]  /*05c0*/  VIADD R2, R2, 0x50 ;  /* 0x0000005002027836 */ /* 0x000fe20000000000 */
[----:B------:R0:W-:Y:S01]  /*05d0*/  STS.U8 [R19+0x1], R24 ;  /* 0x0000011813007388 */ /* 0x0001e20000000000 */
[----:B------:R-:W-:-:S03]  /*05e0*/  UMOV UR4, 0x9 ;  /* 0x0000000900047882 */ /* 0x000fc60000000000 */
[----:B------:R0:W-:Y:S04]  /*05f0*/  @P0 STS.U8 [R19+0x31], R25 ;  /* 0x0000311913000388 */ /* 0x0001e80000000000 */
[----:B------:R0:W-:Y:S04]  /*0600*/  STS.U8 [R19+0x2], R26 ;  /* 0x0000021a13007388 */ /* 0x0001e80000000000 */
[----:B------:R0:W-:Y:S04]  /*0610*/  @P0 STS.U8 [R19+0x32], R27 ;  /* 0x0000321b13000388 */ /* 0x0001e80000000000 */
[----:B------:R0:W-:Y:S04]  /*0620*/  STS.U8 [R19+0x3], R16 ;  /* 0x0000031013007388 */ /* 0x0001e80000000000 */
[----:B------:R0:W-:Y:S01]  /*0630*/  @P0 STS.U8 [R19+0x33], R17 ;  /* 0x0000331113000388 */ /* 0x0001e20000000000 */
[----:B------:R-:W-:Y:S06]  /*0640*/  BAR.SYNC.DEFER_BLOCKING 0x0 ;  /* 0x0000000000007b1d */ /* 0x000fec0000010000 */
.L_x_48:
[----:B------:R-:W1:Y:S01]  /*0650*/  LDS.128 R8, [R2+-0x50] ;  /* 0xffffb00002087984 */ /* 0x000e620000000c00 */
[----:B------:R-:W-:-:S04]  /*0660*/  UIADD3 UR4, UPT, UPT, UR4, 0x40, URZ ;  /* 0x0000004004047890 */ /* 0x000fc8000fffe0ff */
[----:B------:R-:W-:Y:S01]  /*0670*/  UISETP.NE.AND UP0, UPT, UR4, 0x149, UPT ;  /* 0x000001490400788c */ /* 0x000fe2000bf05270 */
[----:B-1----:R-:W-:-:S13]  /*0680*/  ISETP.GE.AND P0, PT, R9, 0x1, PT ;  /* 0x000000010900780c */ /* 0x002fda0003f06270 */
[----:B------:R-:W-:Y:S05]  /*0690*/  @!P0 BRA `(.L_x_8) ;  /* 0x0000000000388947 */ /* 0x000fea0003800000 */
[----:B------:R-:W1:Y:S01]  /*06a0*/  LDS.U8 R9, [R6+-0x9] ;  /* 0xfffff70006097984 */ /* 0x000e620000000000 */
[----:B------:R-:W-:-:S05]  /*06b0*/  IMAD.SHL.U32 R8, R8, 0x4, RZ ;  /* 0x0000000408087824 */ /* 0x000fca00078e00ff */
[C---:B------:R-:W-:Y:S02]  /*06c0*/  ISETP.EQ.AND P0, PT, R8.reuse, 0x4, PT ;  /* 0x000000040800780c */ /* 0x040fe40003f02270 */
[C---:B------:R-:W-:Y:S02]  /*06d0*/  ISETP.EQ.AND P1, PT, R8.reuse, 0x8, PT ;  /* 0x000000080800780c */ /* 0x040fe40003f22270 */
[----:B------:R-:W-:-:S09]  /*06e0*/  ISETP.EQ.AND P2, PT, R8, 0xc, PT ;  /* 0x0000000c0800780c */ /* 0x000fd20003f42270 */
[----:B------:R-:W-:Y:S02]  /*06f0*/  @P0 IMAD.MOV.U32 R8, RZ, RZ, R0 ;  /* 0x000000ffff080224 */ /* 0x000fe400078e0000 */
[----:B------:R-:W-:Y:S02]  /*0700*/  @P1 IMAD.MOV.U32 R8, RZ, RZ, R4 ;  /* 0x000000ffff081224 */ /* 0x000fe400078e0004 */
[----:B------:R-:W-:Y:S02]  /*0710*/  @P2 MOV R8, R3 ;  /* 0x0000000300082202 */ /* 0x000fe40000000f00 */
[----:B-1----:R-:W-:-:S05]  /*0720*/  I2FP.F32.U32 R9, R9 ;  /* 0x0000000900097245 */ /* 0x002fca0000201000 */
[----:B------:R-:W-:-:S04]  /*0730*/  FADD R9, R9, R8 ;  /* 0x0000000809097221 */ /* 0x000fc80000000000 */
[--C-:B------:R-:W-:Y:S02]  /*0740*/  @P0 IMAD.MOV.U32 R0, RZ, RZ, R9.reuse ;  /* 0x000000ffff000224 */ /* 0x100fe400078e0009 */
[--C-:B------:R-:W-:Y:S02]  /*0750*/  @P1 IMAD.MOV.U32 R4, RZ, RZ, R9.reuse ;  /* 0x000000ffff041224 */ /* 0x100fe400078e0009 */
[----:B------:R-:W-:Y:S01]  /*0760*/  @P2 IMAD.MOV.U32 R3, RZ, RZ, R9 ;  /* 0x000000ffff032224 */ /* 0x000fe200078e0009 */
[----:B------:R-:W-:Y:S06]  /*0770*/  BRA `(.L_x_9) ;  /* 0x0000000000347947 */ /* 0x000fec0003800000 */
.L_x_8:
[----:B------:R-:W1:Y:S01]  /*0780*/  LDS.U8 R9, [R6+-0x9] ;  /* 0xfffff70006097984 */ /* 0x000e620000000000 */
[----:B------:R-:W-:-:S04]  /*0790*/  SHF.L.U32 R8, R8, 0x2, RZ ;  /* 0x0000000208087819 */ /* 0x000fc800000006ff */
[C---:B------:R-:W-:Y:S02]  /*07a0*/  ISETP.EQ.AND P0, PT, R8.reuse, 0x4, PT ;  /* 0x000000040800780c */ /* 0x040fe40003f02270 */
[C---:B------:R-:W-:Y:S02]  /*07b0*/  ISETP.EQ.AND P1, PT, R8.reuse, 0x8, PT ;  /* 0x000000080800780c */ /* 0x040fe40003f22270 */
[----:B------:R-:W-:-:S09]  /*07c0*/  ISETP.EQ.AND P2, PT, R8, 0xc, PT ;  /* 0x0000000c0800780c */ /* 0x000fd20003f42270 */
[----:B------:R-:W-:Y:S02]  /*07d0*/  @P0 IMAD.MOV.U32 R8, RZ, RZ, R0 ;  /* 0x000000ffff080224 */ /* 0x000fe400078e0000 */
[----:B------:R-:W-:Y:S02]  /*07e0*/  @P1 IMAD.MOV.U32 R8, RZ, RZ, R4 ;  /* 0x000000ffff081224 */ /* 0x000fe400078e0004 */
[----:B------:R-:W-:Y:S01]  /*07f0*/  @P2 IMAD.MOV.U32 R8, RZ, RZ, R3 ;  /* 0x000000ffff082224 */ /* 0x000fe200078e0003 */
[----:B-1----:R-:W-:-:S05]  /*0800*/  I2FP.F32.U32 R9, R9 ;  /* 0x0000000900097245 */ /* 0x002fca0000201000 */
[----:B------:R-:W-:-:S04]  /*0810*/  FADD R8, -R9, R8 ;  /* 0x0000000809087221 */ /* 0x000fc80000000100 */
[--C-:B------:R-:W-:Y:S01]  /*0820*/  @P1 IMAD.MOV.U32 R4, RZ, RZ, R8.reuse ;  /* 0x000000ffff041224 */ /* 0x100fe200078e0008 */
[----:B------:R-:W-:Y:S01]  /*0830*/  @P0 MOV R0, R8 ;  /* 0x0000000800000202 */ /* 0x000fe20000000f00 */
[----:B------:R-:W-:-:S07]  /*0840*/  @P2 IMAD.MOV.U32 R3, RZ, RZ, R8 ;  /* 0x000000ffff032224 */ /* 0x000fce00078e0008 */
.L_x_9:
[----:B------:R-:W-:-:S13]  /*0850*/  ISETP.GT.AND P0, PT, R11, RZ, PT ;  /* 0x000000ff0b00720c */ /* 0x000fda0003f04270 */
[----:B------:R-:W-:Y:S05]  /*0860*/  @P0 BRA `(.L_x_10) ;  /* 0x0000000000380947 */ /* 0x000fea0003800000 */
[----:B------:R-:W1:Y:S01]  /*0870*/  LDS.U8 R8, [R6+-0x8] ;  /* 0xfffff80006087984 */ /* 0x000e620000000000 */
[----:B------:R-:W-:-:S05]  /*0880*/  IMAD.SHL.U32 R10, R10, 0x4, RZ ;  /* 0x000000040a0a7824 */ /* 0x000fca00078e00ff */
[C---:B------:R-:W-:Y:S02]  /*0890*/  ISETP.EQ.AND P0, PT, R10.reuse, 0x4, PT ;  /* 0x000000040a00780c */ /* 0x040fe40003f02270 */
[C---:B------:R-:W-:Y:S02]  /*08a0*/  ISETP.EQ.AND P1, PT, R10.reuse, 0x8, PT ;  /* 0x000000080a00780c */ /* 0x040fe40003f22270 */
[----:B------:R-:W-:-:S09]  /*08b0*/  ISETP.EQ.AND P2, PT, R10, 0xc, PT ;  /* 0x0000000c0a00780c */ /* 0x000fd20003f42270 */
[----:B------:R-:W-:Y:S02]  /*08c0*/  @P0 MOV R9, R0 ;  /* 0x0000000000090202 */ /* 0x000fe40000000f00 */
[----:B------:R-:W-:Y:S02]  /*08d0*/  @P1 IMAD.MOV.U32 R9, RZ, RZ, R4 ;  /* 0x000000ffff091224 */ /* 0x000fe400078e0004 */
[----:B------:R-:W-:Y:S01]  /*08e0*/  @P2 IMAD.MOV.U32 R9, RZ, RZ, R3 ;  /* 0x000000ffff092224 */ /* 0x000fe200078e0003 */
[----:B-1----:R-:W-:-:S05]  /*08f0*/  I2FP.F32.U32 R8, R8 ;  /* 0x0000000800087245 */ /* 0x002fca0000201000 */
[----:B------:R-:W-:-:S04]  /*0900*/  FADD R8, -R8, R9 ;  /* 0x0000000908087221 */ /* 0x000fc80000000100 */
[--C-:B------:R-:W-:Y:S01]  /*0910*/  @P0 IMAD.MOV.U32 R0, RZ, RZ, R8.reuse ;  /* 0x000000ffff000224 */ /* 0x100fe200078e0008 */
[----:B------:R-:W-:Y:S01]  /*0920*/  @P1 MOV R4, R8 ;  /* 0x0000000800041202 */ /* 0x000fe20000000f00 */
[----:B------:R-:W-:Y:S01]  /*0930*/  @P2 IMAD.MOV.U32 R3, RZ, RZ, R8 ;  /* 0x000000ffff032224 */ /* 0x000fe200078e0008 */
[----:B------:R-:W-:Y:S06]  /*0940*/  BRA `(.L_x_11) ;  /* 0x0000000000347947 */ /* 0x000fec0003800000 */
.L_x_10:
[----:B------:R-:W1:Y:S01]  /*0950*/  LDS.U8 R9, [R6+-0x8] ;  /* 0xfffff80006097984 */ /* 0x000e620000000000 */
[----:B------:R-:W-:-:S05]  /*0960*/  IMAD.SHL.U32 R10, R10, 0x4, RZ ;  /* 0x000000040a0a7824 */ /* 0x000fca00078e00ff */
[C---:B------:R-:W-:Y:S02]  /*0970*/  ISETP.EQ.AND P0, PT, R10.reuse, 0x4, PT ;  /* 0x000000040a00780c */ /* 0x040fe40003f02270 */
[C---:B------:R-:W-:Y:S02]  /*0980*/  ISETP.EQ.AND P1, PT, R10.reuse, 0x8, PT ;  /* 0x000000080a00780c */ /* 0x040fe40003f22270 */
[----:B------:R-:W-:-:S09]  /*0990*/  ISETP.EQ.AND P2, PT, R10, 0xc, PT ;  /* 0x0000000c0a00780c */ /* 0x000fd20003f42270 */
[----:B------:R-:W-:Y:S02]  /*09a0*/  @P0 IMAD.MOV.U32 R8, RZ, RZ, R0 ;  /* 0x000000ffff080224 */ /* 0x000fe400078e0000 */
[----:B------:R-:W-:Y:S02]  /*09b0*/  @P1 MOV R8, R4 ;  /* 0x0000000400081202 */ /* 0x000fe40000000f00 */
[----:B------:R-:W-:Y:S01]  /*09c0*/  @P2 IMAD.MOV.U32 R8, RZ, RZ, R3 ;  /* 0x000000ffff082224 */ /* 0x000fe200078e0003 */
[----:B-1----:R-:W-:-:S05]  /*09d0*/  I2FP.F32.U32 R9, R9 ;  /* 0x0000000900097245 */ /* 0x002fca0000201000 */
[----:B------:R-:W-:-:S04]  /*09e0*/  FADD R8, R9, R8 ;  /* 0x0000000809087221 */ /* 0x000fc80000000000 */
[--C-:B------:R-:W-:Y:S01]  /*09f0*/  @P0 IMAD.MOV.U32 R0, RZ, RZ, R8.reuse ;  /* 0x000000ffff000224 */ /* 0x100fe200078e0008 */
[----:B------:R-:W-:Y:S01]  /*0a00*/  @P2 MOV R3, R8 ;  /* 0x0000000800032202 */ /* 0x000fe20000000f00 */
[----:B------:R-:W-:-:S07]  /*0a10*/  @P1 IMAD.MOV.U32 R4, RZ, RZ, R8 ;  /* 0x000000ffff041224 */ /* 0x000fce00078e0008 */
.L_x_11:
[----:B------:R-:W1:Y:S02]  /*0a20*/  LDS.128 R8, [R2+-0x40] ;  /* 0xffffc00002087984 */ /* 0x000e640000000c00 */
[----:B-1----:R-:W-:-:S13]  /*0a30*/  ISETP.GT.AND P0, PT, R9, RZ, PT ;  /* 0x000000ff0900720c */ /* 0x002fda0003f04270 */
[----:B------:R-:W-:Y:S05]  /*0a40*/  @P0 BRA `(.L_x_12) ;  /* 0x0000000000380947 */ /* 0x000fea0003800000 */
        /* <DEDUP_REMOVED lines=9> */
[----:B------:R-:W-:-:S04]  /*0ae0*/  FADD R9, -R9, R8 ;  /* 0x0000000809097221 */ /* 0x000fc80000000100 */
[--C-:B------:R-:W-:Y:S02]  /*0af0*/  @P0 IMAD.MOV.U32 R0, RZ, RZ, R9.reuse ;  /* 0x000000ffff000224 */ /* 0x100fe400078e0009 */
[--C-:B------:R-:W-:Y:S02]  /*0b00*/  @P1 IMAD.MOV.U32 R4, RZ, RZ, R9.reuse ;  /* 0x000000ffff041224 */ /* 0x100fe400078e0009 */
[----:B------:R-:W-:Y:S01]  /*0b10*/  @P2 IMAD.MOV.U32 R3, RZ, RZ, R9 ;  /* 0x000000ffff032224 */ /* 0x000fe200078e0009 */
[----:B------:R-:W-:Y:S06]  /*0b20*/  BRA `(.L_x_13) ;  /* 0x0000000000347947 */ /* 0x000fec0003800000 */
.L_x_12:
        /* <DEDUP_REMOVED lines=9> */
[----:B------:R-:W-:-:S04]  /*0bc0*/  FADD R8, R9, R8 ;  /* 0x0000000809087221 */ /* 0x000fc80000000000 */
[--C-:B------:R-:W-:Y:S01]  /*0bd0*/  @P1 IMAD.MOV.U32 R4, RZ, RZ, R8.reuse ;  /* 0x000000ffff041224 */ /* 0x100fe200078e0008 */
[----:B------:R-:W-:Y:S01]  /*0be0*/  @P0 MOV R0, R8 ;  /* 0x0000000800000202 */ /* 0x000fe20000000f00 */
[----:B------:R-:W-:-:S07]  /*0bf0*/  @P2 IMAD.MOV.U32 R3, RZ, RZ, R8 ;  /* 0x000000ffff032224 */ /* 0x000fce00078e0008 */
.L_x_13:
        /* <DEDUP_REMOVED lines=16> */
.L_x_14:
        /* <DEDUP_REMOVED lines=13> */
.L_x_15:
        /* <DEDUP_REMOVED lines=17> */
.L_x_16:
        /* <DEDUP_REMOVED lines=13> */
.L_x_17:
        /* <DEDUP_REMOVED lines=16> */
.L_x_18:
        /* <DEDUP_REMOVED lines=13> */
.L_x_19:
        /* <DEDUP_REMOVED lines=17> */
.L_x_20:
        /* <DEDUP_REMOVED lines=13> */
.L_x_21:
        /* <DEDUP_REMOVED lines=16> */
.L_x_22:
        /* <DEDUP_REMOVED lines=13> */
.L_x_23:
        /* <DEDUP_REMOVED lines=17> */
.L_x_24:
        /* <DEDUP_REMOVED lines=13> */
.L_x_25:
[----:B------:R-:W-:-:S13]  /*1710*/  ISETP.GT.AND P0, PT, R11, RZ, PT ;  /* 0x000000ff0b00720c */ /* 0x000fda0003f04270 */
[----:B------:R-:W-:Y:S05]  /*1720*/  @P0 BRA `(.L_x_26) ;  /* 0x0000000000380947 */ /* 0x000fea0003800000 */
[----:B------:R-:W1:Y:S01]  /*1730*/  LDS.U8 R8, [R6] ;  /* 0x0000000006087984 */ /* 0x000e620000000000 */
        /* <DEDUP_REMOVED lines=13> */
.L_x_26:
[----:B------:R-:W1:Y:S01]  /*1810*/  LDS.U8 R9, [R6] ;  /* 0x0000000006097984 */ /* 0x000e620000000000 */
        /* <DEDUP_REMOVED lines=12> */
.L_x_27:
[----:B------:R-:W1:Y:S02]  /*18e0*/  LDS.128 R8, [R2] ;  /* 0x0000000002087984 */ /* 0x000e640000000c00 */
[----:B-1----:R-:W-:-:S13]  /*18f0*/  ISETP.GT.AND P0, PT, R9, RZ, PT ;  /* 0x000000ff0900720c */ /* 0x002fda0003f04270 */
[----:B------:R-:W-:Y:S05]  /*1900*/  @P0 BRA `(.L_x_28) ;  /* 0x0000000000380947 */ /* 0x000fea0003800000 */
[----:B------:R-:W1:Y:S01]  /*1910*/  LDS.U8 R9, [R6+0x1] ;  /* 0x0000010006097984 */ /* 0x000e620000000000 */
        /* <DEDUP_REMOVED lines=13> */
.L_x_28:
[----:B------:R-:W1:Y:S01]  /*19f0*/  LDS.U8 R9, [R6+0x1] ;  /* 0x0000010006097984 */ /* 0x000e620000000000 */
        /* <DEDUP_REMOVED lines=12> */
.L_x_29:
[----:B------:R-:W-:-:S13]  /*1ac0*/  ISETP.GT.AND P0, PT, R11, RZ, PT ;  /* 0x000000ff0b00720c */ /* 0x000fda0003f04270 */
[----:B------:R-:W-:Y:S05]  /*1ad0*/  @P0 BRA `(.L_x_30) ;  /* 0x0000000000380947 */ /* 0x000fea0003800000 */
[----:B------:R-:W1:Y:S01]  /*1ae0*/  LDS.U8 R8, [R6+0x2] ;  /* 0x0000020006087984 */ /* 0x000e620000000000 */
        /* <DEDUP_REMOVED lines=13> */
.L_x_30:
[----:B------:R-:W1:Y:S01]  /*1bc0*/  LDS.U8 R9, [R6+0x2] ;  /* 0x0000020006097984 */ /* 0x000e620000000000 */
        /* <DEDUP_REMOVED lines=12> */
.L_x_31:
[----:B------:R-:W1:Y:S02]  /*1c90*/  LDS.128 R8, [R2+0x10] ;  /* 0x0000100002087984 */ /* 0x000e640000000c00 */
        /* <DEDUP_REMOVED lines=16> */
.L_x_32:
        /* <DEDUP_REMOVED lines=13> */
.L_x_33:
        /* <DEDUP_REMOVED lines=16> */
.L_x_34:
        /* <DEDUP_REMOVED lines=13> */
.L_x_35:
        /* <DEDUP_REMOVED lines=17> */
.L_x_36:
        /* <DEDUP_REMOVED lines=13> */
.L_x_37:
        /* <DEDUP_REMOVED lines=16> */
.L_x_38:
        /* <DEDUP_REMOVED lines=13> */
.L_x_39:
        /* <DEDUP_REMOVED lines=17> */
.L_x_40:
        /* <DEDUP_REMOVED lines=13> */
.L_x_41:
        /* <DEDUP_REMOVED lines=16> */
.L_x_42:
        /* <DEDUP_REMOVED lines=13> */
.L_x_43:
        /* <DEDUP_REMOVED lines=17> */
.L_x_44:
[----:B------:R-:W1:Y:S01]  /*28b0*/  LDS.U8 R9, [R6+0x9] ;  /* 0x0000090006097984 */ /* 0x000e620000000000 */
[----:B------:R-:W-:-:S04]  /*28c0*/  SHF.L.U32 R8, R8, 0x2, RZ ;  /* 0x0000000208087819 */ /* 0x000fc800000006ff */
        /* <DEDUP_REMOVED lines=8> */
[--C-:B------:R-:W-:Y:S01]  /*2950*/  @P0 IMAD.MOV.U32 R0, RZ, RZ, R8.reuse ;  /* 0x000000ffff000224 */ /* 0x100fe200078e0008 */
[----:B------:R-:W-:Y:S01]  /*2960*/  @P2 MOV R3, R8 ;  /* 0x0000000800032202 */ /* 0x000fe20000000f00 */
[----:B------:R-:W-:-:S07]  /*2970*/  @P1 IMAD.MOV.U32 R4, RZ, RZ, R8 ;  /* 0x000000ffff041224 */ /* 0x000fce00078e0008 */
.L_x_45:
[----:B------:R-:W-:-:S13]  /*2980*/  ISETP.GT.AND P0, PT, R11, RZ, PT ;  /* 0x000000ff0b00720c */ /* 0x000fda0003f04270 */
[----:B------:R-:W-:Y:S05]  /*2990*/  @P0 BRA `(.L_x_46) ;  /* 0x0000000000380947 */ /* 0x000fea0003800000 */
        /* <DEDUP_REMOVED lines=9> */
[----:B------:R-:W-:-:S04]  /*2a30*/  FADD R8, -R8, R9 ;  /* 0x0000000908087221 */ /* 0x000fc80000000100 */
[--C-:B------:R-:W-:Y:S01]  /*2a40*/  @P0 IMAD.MOV.U32 R0, RZ, RZ, R8.reuse ;  /* 0x000000ffff000224 */ /* 0x100fe200078e0008 */
[----:B------:R-:W-:Y:S01]  /*2a50*/  @P1 MOV R4, R8 ;  /* 0x0000000800041202 */ /* 0x000fe20000000f00 */
[----:B------:R-:W-:Y:S01]  /*2a60*/  @P2 IMAD.MOV.U32 R3, RZ, RZ, R8 ;  /* 0x000000ffff032224 */ /* 0x000fe200078e0008 */
[----:B------:R-:W-:Y:S06]  /*2a70*/  BRA `(.L_x_47) ;  /* 0x0000000000347947 */ /* 0x000fec0003800000 */
.L_x_46:
        /* <DEDUP_REMOVED lines=9> */
[----:B------:R-:W-:-:S04]  /*2b10*/  FADD R8, R9, R8 ;  /* 0x0000000809087221 */ /* 0x000fc80000000000 */
[--C-:B------:R-:W-:Y:S01]  /*2b20*/  @P1 IMAD.MOV.U32 R4, RZ, RZ, R8.reuse ;  /* 0x000000ffff041224 */ /* 0x100fe200078e0008 */
[----:B------:R-:W-:Y:S01]  /*2b30*/  @P0 MOV R0, R8 ;  /* 0x0000000800000202 */ /* 0x000fe20000000f00 */
[----:B------:R-:W-:-:S07]  /*2b40*/  @P2 IMAD.MOV.U32 R3, RZ, RZ, R8 ;  /* 0x000000ffff032224 */ /* 0x000fce00078e0008 */
.L_x_47:
[----:B------:R-:W-:Y:S01]  /*2b50*/  IADD3 R6, PT, PT, R6, 0x40, RZ ;  /* 0x0000004006067810 */ /* 0x000fe20007ffe0ff */
[----:B------:R-:W-:Y:S01]  /*2b60*/  VIADD R2, R2, 0xa0 ;  /* 0x000000a002027836 */ /* 0x000fe20000000000 */
[----:B------:R-:W-:Y:S06]  /*2b70*/  BRA.U UP0, `(.L_x_48) ;  /* 0xffffffd900b47547 */ /* 0x000fec000b83ffff */
[----:B------:R-:W-:-:S04]  /*2b80*/  ISETP.GT.U32.AND P0, PT, R7, 0x3b, PT ;  /* 0x0000003b0700780c */ /* 0x000fc80003f04070 */
[----:B------:R-:W-:-:S13]  /*2b90*/  ISETP.GT.OR P0, PT, R12, 0x3b, P0 ;  /* 0x0000003b0c00780c */ /* 0x000fda0000704670 */
[----:B------:R-:W-:Y:S05]  /*2ba0*/  @P0 EXIT ;  /* 0x000000000000094d */ /* 0x000fea0003800000 */
[----:B------:R-:W1:Y:S01]  /*2bb0*/  LDC.64 R8, c[0x0][0x390] ;  /* 0x0000e400ff087b82 */ /* 0x000e620000000a00 */
[----:B------:R-:W-:Y:S01]  /*2bc0*/  FFMA R11, R0, 2, RZ ;  /* 0x40000000000b7823 */ /* 0x000fe200000000ff */
[----:B------:R-:W-:-:S03]  /*2bd0*/  IMAD R12, R5, 0xe10, R12 ;  /* 0x00000e10050c7824 */ /* 0x000fc600078e020c */
[----:B------:R-:W-:Y:S01]  /*2be0*/  FFMA R4, R4, 4, R11 ;  /* 0x4080000004047823 */ /* 0x000fe2000000000b */
[----:B------:R-:W-:-:S03]  /*2bf0*/  IMAD R7, R7, 0x3c, R12 ;  /* 0x0000003c07077824 */ /* 0x000fc600078e020c */
[----:B------:R-:W-:Y:S01]  /*2c00*/  FFMA R5, R3, 8, R4 ;  /* 0x4100000003057823 */ /* 0x000fe20000000004 */
[----:B-1----:R-:W-:-:S05]  /*2c10*/  IMAD.WIDE R2, R7, 0x4, R8 ;  /* 0x0000000407027825 */ /* 0x002fca00078e0208 */
[----:B------:R-:W-:Y:S01]  /*2c20*/  STG.E desc[UR6][R2.64], R5 ;  /* 0x0000000502007986 */ /* 0x000fe2000c101906 */
[----:B------:R-:W-:Y:S05]  /*2c30*/  EXIT ;  /* 0x000000000000794d */ /* 0x000fea0003800000 */
.L_x_49:
[----:B------:R-:W-:-:S00]  /*2c40*/  BRA `(.L_x_49) ;  /* 0xfffffffc00fc7947 */ /* 0x000fc0000383ffff */
[----:B------:R-:W-:-:S00]  /*2c50*/  NOP ;  /* 0x0000000000007918 */ /* 0x000fc00000000000 */
        /* <DEDUP_REMOVED lines=10> */
.L_x_50:


//--------------------- .nv.shared._Z4convPhPiPf  --------------------------
	.section	.nv.shared._Z4convPhPiPf,"aw",@nobits
	.sectionflags	@""
	.align	4
.nv.shared._Z4convPhPiPf:
	.zero		2848


//--------------------- .nv.shared.reserved.0     --------------------------
	.section	.nv.shared.reserved.0,"aw",@nobits
	.weak		__nv_reservedSMEM_offset_0_alias
	.size		__nv_reservedSMEM_offset_0_alias, 0, 64
	.other		__nv_reservedSMEM_offset_0_alias,@"STO_CUDA_RESERVED_SHARED STV_DEFAULT"
__nv_reservedSMEM_offset_0_alias:
	.zero		0
	.zero		64


//--------------------- .nv.constant0._Z4convPhPiPf --------------------------
	.section	.nv.constant0._Z4convPhPiPf,"a",@progbits
	.sectionflags	@""
	.align	4
.nv.constant0._Z4convPhPiPf:
	.zero		920


//--------------------- SYMBOLS --------------------------

	.type		.nv.reservedSmem.offset0,@object
	.size		.nv.reservedSmem.offset0,0x4
	.type		.nv.reservedSmem.cap,@object
	.size		.nv.reservedSmem.cap,0x4
